	.headerflags	@"EF_CUDA_TEXMODE_UNIFIED EF_CUDA_64BIT_ADDRESS EF_CUDA_ACCELERATORS EF_CUDA_SM90 EF_CUDA_VIRTUAL_SM(EF_CUDA_SM90)"
	.elftype	@"ET_EXEC"


//--------------------- .nv.info                  --------------------------
	.section	.nv.info,"",@"SHT_CUDA_INFO"
	.align	4


	//----- nvinfo : EIATTR_REGCOUNT
	.align		4
        /*0000*/ 	.byte	0x04, 0x2f
        /*0002*/ 	.short	(.L_1 - .L_0)
	.align		4
.L_0:
        /*0004*/ 	.word	index@(triton_per_fused_div_mean_pow_sub_15)
        /*0008*/ 	.word	0x0000000a


	//----- nvinfo : EIATTR_MIN_STACK_SIZE
	.align		4
.L_1:
        /*000c*/ 	.byte	0x04, 0x12
        /*000e*/ 	.short	(.L_3 - .L_2)
	.align		4
.L_2:
        /*0010*/ 	.word	index@(triton_per_fused_div_mean_pow_sub_15)
        /*0014*/ 	.word	0x00000000


	//----- nvinfo : EIATTR_FRAME_SIZE
	.align		4
.L_3:
        /*0018*/ 	.byte	0x04, 0x11
        /*001a*/ 	.short	(.L_5 - .L_4)
	.align		4
.L_4:
        /*001c*/ 	.word	index@(triton_per_fused_div_mean_pow_sub_15)
        /*0020*/ 	.word	0x00000000


	//----- nvinfo : EIATTR_MIN_STACK_SIZE
	.align		4
.L_5:
        /*0024*/ 	.byte	0x04, 0x12
        /*0026*/ 	.short	(.L_7 - .L_6)
	.align		4
.L_6:
        /*0028*/ 	.word	index@(triton_per_fused_div_mean_pow_sub_15)
        /*002c*/ 	.word	0x00000000
.L_7:


//--------------------- .nv.info.triton_per_fused_div_mean_pow_sub_15 --------------------------
	.section	.nv.info.triton_per_fused_div_mean_pow_sub_15,"",@"SHT_CUDA_INFO"
	.sectionflags	@""
	.align	4


	//----- nvinfo : EIATTR_CUDA_API_VERSION
	.align		4
        /*0000*/ 	.byte	0x04, 0x37
        /*0002*/ 	.short	(.L_9 - .L_8)
.L_8:
        /*0004*/ 	.word	0x0000007c


	//----- nvinfo : EIATTR_KPARAM_INFO
	.align		4
.L_9:
        /*0008*/ 	.byte	0x04, 0x17
        /*000a*/ 	.short	(.L_11 - .L_10)
.L_10:
        /*000c*/ 	.word	0x00000000
        /*0010*/ 	.short	0x0002
        /*0012*/ 	.short	0x0010
        /*0014*/ 	.byte	0x00, 0xf0, 0x11, 0x00


	//----- nvinfo : EIATTR_KPARAM_INFO
	.align		4
.L_11:
        /*0018*/ 	.byte	0x04, 0x17
        /*001a*/ 	.short	(.L_13 - .L_12)
.L_12:
        /*001c*/ 	.word	0x00000000
        /*0020*/ 	.short	0x0001
        /*0022*/ 	.short	0x0008
        /*0024*/ 	.byte	0x00, 0xf4, 0x21, 0x00


	//----- nvinfo : EIATTR_KPARAM_INFO
	.align		4
.L_13:
        /*0028*/ 	.byte	0x04, 0x17
        /*002a*/ 	.short	(.L_15 - .L_14)
.L_14:
        /*002c*/ 	.word	0x00000000
        /*0030*/ 	.short	0x0000
        /*0032*/ 	.short	0x0000
        /*0034*/ 	.byte	0x00, 0xf4, 0x21, 0x00


	//----- nvinfo : EIATTR_SPARSE_MMA_MASK
	.align		4
.L_15:
        /*0038*/ 	.byte	0x03, 0x50
        /*003a*/ 	.short	0x0000


	//----- nvinfo : EIATTR_MAXREG_COUNT
	.align		4
        /*003c*/ 	.byte	0x03, 0x1b
        /*003e*/ 	.short	0x00ff


	//----- nvinfo : EIATTR_COOP_GROUP_MASK_REGIDS
	.align		4
        /*0040*/ 	.byte	0x04, 0x29
        /*0042*/ 	.short	(.L_17 - .L_16)


	//   ....[0]....
.L_16:
        /*0044*/ 	.word	0xffffffff


	//   ....[1]....
        /*0048*/ 	.word	0xffffffff


	//   ....[2]....
        /*004c*/ 	.word	0xffffffff


	//----- nvinfo : EIATTR_COOP_GROUP_INSTR_OFFSETS
	.align		4
.L_17:
        /*0050*/ 	.byte	0x04, 0x28
        /*0052*/ 	.short	(.L_19 - .L_18)


	//   ....[0]....
.L_18:
        /*0054*/ 	.word	0x00000080


	//   ....[1]....
        /*0058*/ 	.word	0x000000a0


	//   ....[2]....
        /*005c*/ 	.word	0x000000c0


	//----- nvinfo : EIATTR_EXIT_INSTR_OFFSETS
	.align		4
.L_19:
        /*0060*/ 	.byte	0x04, 0x1c
        /*0062*/ 	.short	(.L_21 - .L_20)


	//   ....[0]....
.L_20:
        /*0064*/ 	.word	0x000000d0


	//   ....[1]....
        /*0068*/ 	.word	0x00000110


	//----- nvinfo : EIATTR_REQNTID
	.align		4
.L_21:
        /*006c*/ 	.byte	0x04, 0x10
        /*006e*/ 	.short	(.L_23 - .L_22)
.L_22:
        /*0070*/ 	.word	0x00000040
        /*0074*/ 	.word	0x00000001
        /*0078*/ 	.word	0x00000001


	//----- nvinfo : EIATTR_CBANK_PARAM_SIZE
	.align		4
.L_23:
        /*007c*/ 	.byte	0x03, 0x19
        /*007e*/ 	.short	0x0014


	//----- nvinfo : EIATTR_PARAM_CBANK
	.align		4
        /*0080*/ 	.byte	0x04, 0x0a
        /*0082*/ 	.short	(.L_25 - .L_24)
	.align		4
.L_24:
        /*0084*/ 	.word	index@(.nv.constant0.triton_per_fused_div_mean_pow_sub_15)
        /*0088*/ 	.short	0x0210
        /*008a*/ 	.short	0x0014


	//----- nvinfo : EIATTR_SW_WAR
	.align		4
.L_25:
        /*008c*/ 	.byte	0x04, 0x36
        /*008e*/ 	.short	(.L_27 - .L_26)
.L_26:
        /*0090*/ 	.word	0x00000008
.L_27:


//--------------------- .nv.callgraph             --------------------------
	.section	.nv.callgraph,"",@"SHT_CUDA_CALLGRAPH"
	.align	4
	.sectionentsize	8
	.align		4
        /*0000*/ 	.word	0x00000000
	.align		4
        /*0004*/ 	.word	0xffffffff
	.align		4
        /*0008*/ 	.word	0x00000000
	.align		4
        /*000c*/ 	.word	0xfffffffe
	.align		4
        /*0010*/ 	.word	0x00000000
	.align		4
        /*0014*/ 	.word	0xfffffffd
	.align		4
        /*0018*/ 	.word	0x00000000
	.align		4
        /*001c*/ 	.word	0xfffffffc


//--------------------- .text.triton_per_fused_div_mean_pow_sub_15 --------------------------
	.section	.text.triton_per_fused_div_mean_pow_sub_15,"ax",@progbits
	.align	128
        .global         triton_per_fused_div_mean_pow_sub_15
        .type           triton_per_fused_div_mean_pow_sub_15,@function
        .size           triton_per_fused_div_mean_pow_sub_15,(.L_x_1 - triton_per_fused_div_mean_pow_sub_15)
        .other          triton_per_fused_div_mean_pow_sub_15,@"STO_CUDA_ENTRY STV_DEFAULT"
triton_per_fused_div_mean_pow_sub_15:
.text.triton_per_fused_div_mean_pow_sub_15:
[----:B------:R-:W0:Y:S02]  /*0000*/  LDC R1, c[0x0][0x28] ;  /* 0x00000a00ff017b82 */ /* 0x000e240000000800 */
[----:B------:R-:W1:Y:S01]  /*0010*/  S2R R4, SR_TID.X ;  /* 0x0000000000047919 */ /* 0x000e620000002100 */
[----:B------:R-:W2:Y:S01]  /*0020*/  LDC.64 R2, c[0x0][0x210] ;  /* 0x00008400ff027b82 */ /* 0x000ea20000000a00 */
[----:B------:R-:W-:Y:S01]  /*0030*/  ULDC.64 UR4, c[0x0][0x208] ;  /* 0x0000820000047ab9 */ /* 0x000fe20000000a00 */
[----:B-1----:R-:W-:-:S05]  /*0040*/  LOP3.LUT R5, R4, 0x7, RZ, 0xc0, !PT ;  /* 0x0000000704057812 */ /* 0x002fca00078ec0ff */
[----:B--2---:R-:W-:-:S06]  /*0050*/  IMAD.WIDE.U32 R2, R5, 0x4, R2 ;  /* 0x0000000405027825 */ /* 0x004fcc00078e0002 */
[----:B------:R-:W2:Y:S01]  /*0060*/  LDG.E R2, desc[UR4][R2.64] ;  /* 0x0000000402027981 */ /* 0x000ea2000c1e1900 */
[----:B------:R-:W-:-:S03]  /*0070*/  LOP3.LUT P0, RZ, R4, 0x3f, RZ, 0xc0, !PT ;  /* 0x0000003f04ff7812 */ /* 0x000fc6000780c0ff */
[----:B--2---:R-:W1:Y:S02]  /*0080*/  SHFL.BFLY PT, R5, R2, 0x4, 0x1f ;  /* 0x0c801f0002057f89 */ /* 0x004e6400000e0000 */
[----:B-1----:R-:W-:-:S05]  /*0090*/  FADD R5, R2, R5 ;  /* 0x0000000502057221 */ /* 0x002fca0000000000 */
[----:B------:R-:W1:Y:S02]  /*00a0*/  SHFL.BFLY PT, R0, R5, 0x2, 0x1f ;  /* 0x0c401f0005007f89 */ /* 0x000e6400000e0000 */
[----:B-1----:R-:W-:-:S05]  /*00b0*/  FADD R0, R5, R0 ;  /* 0x0000000005007221 */ /* 0x002fca0000000000 */
[----:B------:R1:W2:Y:S01]  /*00c0*/  SHFL.BFLY PT, R7, R0, 0x1, 0x1f ;  /* 0x0c201f0000077f89 */ /* 0x0002a200000e0000 */
[----:B------:R-:W-:Y:S05]  /*00d0*/  @P0 EXIT ;  /* 0x000000000000094d */ /* 0x000fea0003800000 */
[----:B------:R-:W0:Y:S01]  /*00e0*/  LDC.64 R2, c[0x0][0x218] ;  /* 0x00008600ff027b82 */ /* 0x000e220000000a00 */
[----:B--2---:R-:W-:-:S05]  /*00f0*/  FADD R7, R0, R7 ;  /* 0x0000000700077221 */ /* 0x004fca0000000000 */
[----:B0-----:R-:W-:Y:S01]  /*0100*/  STG.E desc[UR4][R2.64], R7 ;  /* 0x0000000702007986 */ /* 0x001fe2000c101904 */
[----:B------:R-:W-:Y:S05]  /*0110*/  EXIT ;  /* 0x000000000000794d */ /* 0x000fea0003800000 */
.L_x_0:
[----:B------:R-:W-:-:S00]  /*0120*/  BRA `(.L_x_0) ;  /* 0xfffffffc00fc7947 */ /* 0x000fc0000383ffff */
[----:B------:R-:W-:-:S00]  /*0130*/  NOP ;  /* 0x0000000000007918 */ /* 0x000fc00000000000 */
        /* <DEDUP_REMOVED lines=12> */
.L_x_1:


//--------------------- .nv.constant0.triton_per_fused_div_mean_pow_sub_15 --------------------------
	.section	.nv.constant0.triton_per_fused_div_mean_pow_sub_15,"a",@progbits
	.sectionflags	@""
	.align	4
.nv.constant0.triton_per_fused_div_mean_pow_sub_15:
	.zero		548
